	.headerflags	@"EF_CUDA_TEXMODE_UNIFIED EF_CUDA_64BIT_ADDRESS EF_CUDA_ACCELERATORS EF_CUDA_SM90 EF_CUDA_VIRTUAL_SM(EF_CUDA_SM90)"
	.elftype	@"ET_EXEC"


//--------------------- .nv.info                  --------------------------
	.section	.nv.info,"",@"SHT_CUDA_INFO"
	.align	4


	//----- nvinfo : EIATTR_REGCOUNT
	.align		4
        /*0000*/ 	.byte	0x04, 0x2f
        /*0002*/ 	.short	(.L_3 - .L_2)
	.align		4
.L_2:
        /*0004*/ 	.word	index@(triton_poi_fused__native_batch_norm_legit_no_training_silu_6)
        /*0008*/ 	.word	0x00000020


	//----- nvinfo : EIATTR_MIN_STACK_SIZE
	.align		4
.L_3:
        /*000c*/ 	.byte	0x04, 0x12
        /*000e*/ 	.short	(.L_5 - .L_4)
	.align		4
.L_4:
        /*0010*/ 	.word	index@(triton_poi_fused__native_batch_norm_legit_no_training_silu_6)
        /*0014*/ 	.word	0x00000000


	//----- nvinfo : EIATTR_FRAME_SIZE
	.align		4
.L_5:
        /*0018*/ 	.byte	0x04, 0x11
        /*001a*/ 	.short	(.L_7 - .L_6)
	.align		4
.L_6:
        /*001c*/ 	.word	index@(triton_poi_fused__native_batch_norm_legit_no_training_silu_6)
        /*0020*/ 	.word	0x00000000


	//----- nvinfo : EIATTR_MIN_STACK_SIZE
	.align		4
.L_7:
        /*0024*/ 	.byte	0x04, 0x12
        /*0026*/ 	.short	(.L_9 - .L_8)
	.align		4
.L_8:
        /*0028*/ 	.word	index@(triton_poi_fused__native_batch_norm_legit_no_training_silu_6)
        /*002c*/ 	.word	0x00000000
.L_9:


//--------------------- .nv.info.triton_poi_fused__native_batch_norm_legit_no_training_silu_6 --------------------------
	.section	.nv.info.triton_poi_fused__native_batch_norm_legit_no_training_silu_6,"",@"SHT_CUDA_INFO"
	.sectionflags	@""
	.align	4


	//----- nvinfo : EIATTR_CUDA_API_VERSION
	.align		4
        /*0000*/ 	.byte	0x04, 0x37
        /*0002*/ 	.short	(.L_11 - .L_10)
.L_10:
        /*0004*/ 	.word	0x0000007c


	//----- nvinfo : EIATTR_KPARAM_INFO
	.align		4
.L_11:
        /*0008*/ 	.byte	0x04, 0x17
        /*000a*/ 	.short	(.L_13 - .L_12)
.L_12:
        /*000c*/ 	.word	0x00000000
        /*0010*/ 	.short	0x0007
        /*0012*/ 	.short	0x0034
        /*0014*/ 	.byte	0x00, 0xf0, 0x11, 0x00


	//----- nvinfo : EIATTR_KPARAM_INFO
	.align		4
.L_13:
        /*0018*/ 	.byte	0x04, 0x17
        /*001a*/ 	.short	(.L_15 - .L_14)
.L_14:
        /*001c*/ 	.word	0x00000000
        /*0020*/ 	.short	0x0006
        /*0022*/ 	.short	0x0030
        /*0024*/ 	.byte	0x00, 0xf0, 0x11, 0x00


	//----- nvinfo : EIATTR_KPARAM_INFO
	.align		4
.L_15:
        /*0028*/ 	.byte	0x04, 0x17
        /*002a*/ 	.short	(.L_17 - .L_16)
.L_16:
        /*002c*/ 	.word	0x00000000
        /*0030*/ 	.short	0x0005
        /*0032*/ 	.short	0x0028
        /*0034*/ 	.byte	0x00, 0xf4, 0x21, 0x00


	//----- nvinfo : EIATTR_KPARAM_INFO
	.align		4
.L_17:
        /*0038*/ 	.byte	0x04, 0x17
        /*003a*/ 	.short	(.L_19 - .L_18)
.L_18:
        /*003c*/ 	.word	0x00000000
        /*0040*/ 	.short	0x0004
        /*0042*/ 	.short	0x0020
        /*0044*/ 	.byte	0x00, 0xf4, 0x21, 0x00


	//----- nvinfo : EIATTR_KPARAM_INFO
	.align		4
.L_19:
        /*0048*/ 	.byte	0x04, 0x17
        /*004a*/ 	.short	(.L_21 - .L_20)
.L_20:
        /*004c*/ 	.word	0x00000000
        /*0050*/ 	.short	0x0003
        /*0052*/ 	.short	0x0018
        /*0054*/ 	.byte	0x00, 0xf4, 0x21, 0x00


	//----- nvinfo : EIATTR_KPARAM_INFO
	.align		4
.L_21:
        /*0058*/ 	.byte	0x04, 0x17
        /*005a*/ 	.short	(.L_23 - .L_22)
.L_22:
        /*005c*/ 	.word	0x00000000
        /*0060*/ 	.short	0x0002
        /*0062*/ 	.short	0x0010
        /*0064*/ 	.byte	0x00, 0xf4, 0x21, 0x00


	//----- nvinfo : EIATTR_KPARAM_INFO
	.align		4
.L_23:
        /*0068*/ 	.byte	0x04, 0x17
        /*006a*/ 	.short	(.L_25 - .L_24)
.L_24:
        /*006c*/ 	.word	0x00000000
        /*0070*/ 	.short	0x0001
        /*0072*/ 	.short	0x0008
        /*0074*/ 	.byte	0x00, 0xf4, 0x21, 0x00


	//----- nvinfo : EIATTR_KPARAM_INFO
	.align		4
.L_25:
        /*0078*/ 	.byte	0x04, 0x17
        /*007a*/ 	.short	(.L_27 - .L_26)
.L_26:
        /*007c*/ 	.word	0x00000000
        /*0080*/ 	.short	0x0000
        /*0082*/ 	.short	0x0000
        /*0084*/ 	.byte	0x00, 0xf4, 0x21, 0x00


	//----- nvinfo : EIATTR_SPARSE_MMA_MASK
	.align		4
.L_27:
        /*0088*/ 	.byte	0x03, 0x50
        /*008a*/ 	.short	0x0000


	//----- nvinfo : EIATTR_MAXREG_COUNT
	.align		4
        /*008c*/ 	.byte	0x03, 0x1b
        /*008e*/ 	.short	0x00ff


	//----- nvinfo : EIATTR_EXIT_INSTR_OFFSETS
	.align		4
        /*0090*/ 	.byte	0x04, 0x1c
        /*0092*/ 	.short	(.L_29 - .L_28)


	//   ....[0]....
.L_28:
        /*0094*/ 	.word	0x00000e40


	//   ....[1]....
        /*0098*/ 	.word	0x00000f00


	//----- nvinfo : EIATTR_REQNTID
	.align		4
.L_29:
        /*009c*/ 	.byte	0x04, 0x10
        /*009e*/ 	.short	(.L_31 - .L_30)
.L_30:
        /*00a0*/ 	.word	0x00000080
        /*00a4*/ 	.word	0x00000001
        /*00a8*/ 	.word	0x00000001


	//----- nvinfo : EIATTR_CBANK_PARAM_SIZE
	.align		4
.L_31:
        /*00ac*/ 	.byte	0x03, 0x19
        /*00ae*/ 	.short	0x0038


	//----- nvinfo : EIATTR_PARAM_CBANK
	.align		4
        /*00b0*/ 	.byte	0x04, 0x0a
        /*00b2*/ 	.short	(.L_33 - .L_32)
	.align		4
.L_32:
        /*00b4*/ 	.word	index@(.nv.constant0.triton_poi_fused__native_batch_norm_legit_no_training_silu_6)
        /*00b8*/ 	.short	0x0210
        /*00ba*/ 	.short	0x0038


	//----- nvinfo : EIATTR_SW_WAR
	.align		4
.L_33:
        /*00bc*/ 	.byte	0x04, 0x36
        /*00be*/ 	.short	(.L_35 - .L_34)
.L_34:
        /*00c0*/ 	.word	0x00000008
.L_35:


//--------------------- .nv.callgraph             --------------------------
	.section	.nv.callgraph,"",@"SHT_CUDA_CALLGRAPH"
	.align	4
	.sectionentsize	8
	.align		4
        /*0000*/ 	.word	0x00000000
	.align		4
        /*0004*/ 	.word	0xffffffff
	.align		4
        /*0008*/ 	.word	0x00000000
	.align		4
        /*000c*/ 	.word	0xfffffffe
	.align		4
        /*0010*/ 	.word	0x00000000
	.align		4
        /*0014*/ 	.word	0xfffffffd
	.align		4
        /*0018*/ 	.word	0x00000000
	.align		4
        /*001c*/ 	.word	0xfffffffc


//--------------------- .nv.constant4             --------------------------
	.section	.nv.constant4,"a",@progbits
	.align	8
	.align		8
.nv.constant4:
        /*0000*/ 	.dword	_$_str
	.align		8
        /*0008*/ 	.dword	_$_str_$_2


//--------------------- .text.triton_poi_fused__native_batch_norm_legit_no_training_silu_6 --------------------------
	.section	.text.triton_poi_fused__native_batch_norm_legit_no_training_silu_6,"ax",@progbits
	.sectionflags	@"SHF_BARRIERS=1"
	.align	128
        .global         triton_poi_fused__native_batch_norm_legit_no_training_silu_6
        .type           triton_poi_fused__native_batch_norm_legit_no_training_silu_6,@function
        .size           triton_poi_fused__native_batch_norm_legit_no_training_silu_6,(.L_x_1 - triton_poi_fused__native_batch_norm_legit_no_training_silu_6)
        .other          triton_poi_fused__native_batch_norm_legit_no_training_silu_6,@"STO_CUDA_ENTRY STV_DEFAULT"
triton_poi_fused__native_batch_norm_legit_no_training_silu_6:
.text.triton_poi_fused__native_batch_norm_legit_no_training_silu_6:
[----:B------:R-:W0:Y:S01]  /*0000*/  LDC R1, c[0x0][0x28] ;  /* 0x00000a00ff017b82 */ /* 0x000e220000000800 */
[----:B------:R-:W1:Y:S07]  /*0010*/  S2R R11, SR_CTAID.X ;  /* 0x00000000000b7919 */ /* 0x000e6e0000002500 */
[----:B------:R-:W2:Y:S01]  /*0020*/  LDC.64 R12, c[0x0][0x220] ;  /* 0x00008800ff0c7b82 */ /* 0x000ea20000000a00 */
[----:B------:R-:W-:Y:S01]  /*0030*/  HFMA2.MMA R18, -RZ, RZ, 0, 0 ;  /* 0x00000000ff127435 */ /* 0x000fe200000001ff */
[----:B------:R-:W-:Y:S01]  /*0040*/  ULDC.64 UR6, c[0x0][0x208] ;  /* 0x0000820000067ab9 */ /* 0x000fe20000000a00 */
[----:B------:R-:W3:Y:S01]  /*0050*/  S2R R14, SR_CTAID.Y ;  /* 0x00000000000e7919 */ /* 0x000ee20000002600 */
[----:B------:R-:W4:Y:S04]  /*0060*/  S2R R19, SR_TID.X ;  /* 0x0000000000137919 */ /* 0x000f280000002100 */
[----:B------:R-:W5:Y:S08]  /*0070*/  LDC.64 R2, c[0x0][0x210] ;  /* 0x00008400ff027b82 */ /* 0x000f700000000a00 */
[----:B------:R-:W4:Y:S08]  /*0080*/  LDC.64 R4, c[0x0][0x218] ;  /* 0x00008600ff047b82 */ /* 0x000f300000000a00 */
[----:B------:R-:W5:Y:S01]  /*0090*/  LDC.64 R6, c[0x0][0x228] ;  /* 0x00008a00ff067b82 */ /* 0x000f620000000a00 */
[C---:B-1----:R-:W-:Y:S01]  /*00a0*/  ISETP.GE.AND P0, PT, R11.reuse, 0x40, PT ;  /* 0x000000400b00780c */ /* 0x042fe20003f06270 */
[----:B--2---:R-:W-:-:S06]  /*00b0*/  IMAD.WIDE R12, R11, 0x4, R12 ;  /* 0x000000040b0c7825 */ /* 0x004fcc00078e020c */
[----:B------:R-:W1:Y:S06]  /*00c0*/  LDC.64 R8, c[0x0][0x230] ;  /* 0x00008c00ff087b82 */ /* 0x000e6c0000000a00 */
[----:B------:R2:W5:Y:S01]  /*00d0*/  @!P0 LDG.E.EL R18, desc[UR6][R12.64] ;  /* 0x000000060c128981 */ /* 0x000562000c2e1900 */
[----:B---3--:R-:W-:Y:S01]  /*00e0*/  SHF.L.U32 R0, R14, 0xa, RZ ;  /* 0x0000000a0e007819 */ /* 0x008fe200000006ff */
[----:B0---4-:R-:W-:-:S03]  /*00f0*/  IMAD.WIDE R22, R11, 0x4, R4 ;  /* 0x000000040b167825 */ /* 0x011fc600078e0204 */
[----:B------:R-:W-:-:S04]  /*0100*/  LOP3.LUT R10, R0, 0x7f, R19, 0xf8, !PT ;  /* 0x0000007f000a7812 */ /* 0x000fc800078ef813 */
[----:B------:R-:W-:Y:S02]  /*0110*/  LEA R17, R10, R11, 0x6 ;  /* 0x0000000b0a117211 */ /* 0x000fe400078e30ff */
[----:B--2---:R-:W-:Y:S02]  /*0120*/  CS2R R12, SRZ ;  /* 0x00000000000c7805 */ /* 0x004fe4000001ff00 */
[----:B------:R-:W-:Y:S02]  /*0130*/  MOV R10, RZ ;  /* 0x000000ff000a7202 */ /* 0x000fe40000000f00 */
[----:B------:R-:W-:Y:S01]  /*0140*/  IADD3 R21, R17, 0x2000, RZ ;  /* 0x0000200011157810 */ /* 0x000fe20007ffe0ff */
[----:B-----5:R-:W-:Y:S01]  /*0150*/  IMAD.WIDE R6, R11, 0x4, R6 ;  /* 0x000000040b067825 */ /* 0x020fe200078e0206 */
[----:B------:R-:W-:Y:S01]  /*0160*/  MOV R15, RZ ;  /* 0x000000ff000f7202 */ /* 0x000fe20000000f00 */
[----:B------:R-:W2:Y:S01]  /*0170*/  @!P0 LDG.E.EL R13, desc[UR6][R22.64] ;  /* 0x00000006160d8981 */ /* 0x000ea2000c2e1900 */
[----:B------:R-:W-:Y:S01]  /*0180*/  IADD3 R5, R17, 0x4000, RZ ;  /* 0x0000400011057810 */ /* 0x000fe20007ffe0ff */
[----:B------:R-:W-:Y:S01]  /*0190*/  IMAD.WIDE R20, R21, 0x4, R2 ;  /* 0x0000000415147825 */ /* 0x000fe200078e0202 */
[----:B------:R-:W-:-:S02]  /*01a0*/  HFMA2.MMA R16, -RZ, RZ, 0, 0 ;  /* 0x00000000ff107435 */ /* 0x000fc400000001ff */
[----:B------:R-:W3:Y:S01]  /*01b0*/  @!P0 LDG.E.EL R15, desc[UR6][R6.64] ;  /* 0x00000006060f8981 */ /* 0x000ee2000c2e1900 */
[----:B-1----:R-:W-:-:S03]  /*01c0*/  IMAD.WIDE R8, R11, 0x4, R8 ;  /* 0x000000040b087825 */ /* 0x002fc600078e0208 */
[----:B------:R0:W2:Y:S04]  /*01d0*/  @!P0 LDG.E.EL R10, desc[UR6][R20.64] ;  /* 0x00000006140a8981 */ /* 0x0000a8000c2e1900 */
[----:B------:R-:W3:Y:S01]  /*01e0*/  @!P0 LDG.E.EL R12, desc[UR6][R8.64] ;  /* 0x00000006080c8981 */ /* 0x000ee2000c2e1900 */
[----:B------:R-:W-:Y:S01]  /*01f0*/  IMAD.WIDE R4, R5, 0x4, R2 ;  /* 0x0000000405047825 */ /* 0x000fe200078e0202 */
[----:B------:R-:W-:Y:S01]  /*0200*/  IADD3 R25, R17, 0x6000, RZ ;  /* 0x0000600011197810 */ /* 0x000fe20007ffe0ff */
[----:B------:R-:W-:-:S03]  /*0210*/  HFMA2.MMA R24, -RZ, RZ, 0, 0 ;  /* 0x00000000ff187435 */ /* 0x000fc600000001ff */
[----:B------:R-:W4:Y:S01]  /*0220*/  @!P0 LDG.E.EL R16, desc[UR6][R4.64] ;  /* 0x0000000604108981 */ /* 0x000f22000c2e1900 */
[----:B0-----:R-:W-:Y:S01]  /*0230*/  IMAD.WIDE R20, R25, 0x4, R2 ;  /* 0x0000000419147825 */ /* 0x001fe200078e0202 */
[----:B------:R-:W-:-:S03]  /*0240*/  MOV R26, RZ ;  /* 0x000000ff001a7202 */ /* 0x000fc60000000f00 */
[----:B------:R-:W-:Y:S02]  /*0250*/  IMAD.WIDE R22, R17, 0x4, R2 ;  /* 0x0000000411167825 */ /* 0x000fe400078e0202 */
[----:B------:R0:W5:Y:S04]  /*0260*/  @!P0 LDG.E.EL R24, desc[UR6][R20.64] ;  /* 0x0000000614188981 */ /* 0x000168000c2e1900 */
[----:B------:R1:W5:Y:S01]  /*0270*/  @!P0 LDG.E.EL R26, desc[UR6][R22.64] ;  /* 0x00000006161a8981 */ /* 0x000362000c2e1900 */
[----:B------:R-:W-:Y:S01]  /*0280*/  IADD3 R29, R17, 0xa000, RZ ;  /* 0x0000a000111d7810 */ /* 0x000fe20007ffe0ff */
[----:B0-----:R-:W-:-:S04]  /*0290*/  HFMA2.MMA R20, -RZ, RZ, 0, 0 ;  /* 0x00000000ff147435 */ /* 0x001fc800000001ff */
[--C-:B------:R-:W-:Y:S01]  /*02a0*/  IMAD.WIDE R8, R29, 0x4, R2.reuse ;  /* 0x000000041d087825 */ /* 0x100fe200078e0202 */
[----:B------:R-:W-:Y:S01]  /*02b0*/  IADD3 R5, R17, 0xc000, RZ ;  /* 0x0000c00011057810 */ /* 0x000fe20007ffe0ff */
[----:B------:R-:W-:Y:S01]  /*02c0*/  HFMA2.MMA R25, -RZ, RZ, 0, 0 ;  /* 0x00000000ff197435 */ /* 0x000fe200000001ff */
[----:B------:R-:W-:Y:S02]  /*02d0*/  IADD3 R27, R17, 0x8000, RZ ;  /* 0x00008000111b7810 */ /* 0x000fe40007ffe0ff */
[----:B------:R-:W-:Y:S01]  /*02e0*/  IADD3 R17, R17, 0xe000, RZ ;  /* 0x0000e00011117810 */ /* 0x000fe20007ffe0ff */
[--C-:B------:R-:W-:Y:S01]  /*02f0*/  IMAD.WIDE R4, R5, 0x4, R2.reuse ;  /* 0x0000000405047825 */ /* 0x100fe200078e0202 */
[----:B------:R-:W-:Y:S01]  /*0300*/  MOV R28, RZ ;  /* 0x000000ff001c7202 */ /* 0x000fe20000000f00 */
[----:B------:R0:W5:Y:S02]  /*0310*/  @!P0 LDG.E.EL R20, desc[UR6][R8.64] ;  /* 0x0000000608148981 */ /* 0x000164000c2e1900 */
[----:B------:R-:W-:Y:S01]  /*0320*/  IMAD.WIDE R6, R27, 0x4, R2 ;  /* 0x000000041b067825 */ /* 0x000fe200078e0202 */
[----:B-1----:R-:W-:-:S02]  /*0330*/  MOV R22, RZ ;  /* 0x000000ff00167202 */ /* 0x002fc40000000f00 */
[----:B------:R1:W5:Y:S01]  /*0340*/  @!P0 LDG.E.EL R28, desc[UR6][R4.64] ;  /* 0x00000006041c8981 */ /* 0x000362000c2e1900 */
[----:B------:R-:W-:-:S03]  /*0350*/  IMAD.WIDE R2, R17, 0x4, R2 ;  /* 0x0000000411027825 */ /* 0x000fc600078e0202 */
[----:B------:R-:W5:Y:S04]  /*0360*/  @!P0 LDG.E.EL R25, desc[UR6][R6.64] ;  /* 0x0000000606198981 */ /* 0x000f68000c2e1900 */
[----:B------:R2:W5:Y:S01]  /*0370*/  @!P0 LDG.E.EL R22, desc[UR6][R2.64] ;  /* 0x0000000602168981 */ /* 0x000562000c2e1900 */
[----:B0-----:R-:W-:Y:S01]  /*0380*/  HFMA2.MMA R8, -RZ, RZ, 1.625, 0 ;  /* 0x3e800000ff087435 */ /* 0x001fe200000001ff */
[----:B------:R-:W0:Y:S01]  /*0390*/  S2UR UR5, SR_CgaCtaId ;  /* 0x00000000000579c3 */ /* 0x000e220000008800 */
[----:B------:R-:W-:Y:S01]  /*03a0*/  UMOV UR4, 0x400 ;  /* 0x0000040000047882 */ /* 0x000fe20000000000 */
[----:B------:R-:W-:Y:S01]  /*03b0*/  SHF.R.S32.HI R14, RZ, 0x15, R14 ;  /* 0x00000015ff0e7819 */ /* 0x000fe2000001140e */
[----:B0-----:R-:W-:Y:S01]  /*03c0*/  UPRMT UR4, UR5, 0x654, UR4 ;  /* 0x0000065405047896 */ /* 0x001fe20008000004 */
[----:B------:R-:W-:-:S04]  /*03d0*/  FADD R18, R18, 9.9999997473787516356e-06 ;  /* 0x3727c5ac12127421 */ /* 0x000fc80000000000 */
[----:B------:R-:W0:Y:S02]  /*03e0*/  MUFU.SQRT R17, R18 ;  /* 0x0000001200117308 */ /* 0x000e240000002000 */
[C---:B0-----:R-:W-:Y:S02]  /*03f0*/  FSETP.GT.AND P1, PT, R17.reuse, 8.50705917302346158658e+37, PT ;  /* 0x7e8000001100780b */ /* 0x041fe40003f24000 */
[----:B------:R-:W-:-:S11]  /*0400*/  FSETP.GEU.AND P2, PT, R17, 1.175494350822287508e-38, PT ;  /* 0x008000001100780b */ /* 0x000fd60003f4e000 */
[----:B------:R-:W-:-:S04]  /*0410*/  @P1 FMUL R17, R17, 0.25 ;  /* 0x3e80000011111820 */ /* 0x000fc80000400000 */
[----:B------:R-:W-:-:S06]  /*0420*/  @!P2 FMUL R17, R17, 16777216 ;  /* 0x4b8000001111a820 */ /* 0x000fcc0000400000 */
[----:B------:R-:W0:Y:S01]  /*0430*/  MUFU.RCP R17, R17 ;  /* 0x0000001100117308 */ /* 0x000e220000001000 */
[----:B-1----:R-:W-:Y:S01]  /*0440*/  FSEL R4, R8, 1, P1 ;  /* 0x3f80000008047808 */ /* 0x002fe20000800000 */
[----:B--2---:R-:W-:-:S04]  /*0450*/  FADD R3, -R13, R10 ;  /* 0x0000000a0d037221 */ /* 0x004fc80000000100 */
[----:B------:R-:W-:-:S04]  /*0460*/  @!P2 FMUL R4, R4, 16777216 ;  /* 0x4b8000000404a820 */ /* 0x000fc80000400000 */
[----:B0-----:R-:W-:-:S04]  /*0470*/  FMUL R2, R17, R4 ;  /* 0x0000000411027220 */ /* 0x001fc80000400000 */
[----:B------:R-:W-:-:S04]  /*0480*/  FMUL R3, R3, R2 ;  /* 0x0000000203037220 */ /* 0x000fc80000400000 */
[----:B---3--:R-:W-:-:S04]  /*0490*/  FFMA R3, R3, R15, R12 ;  /* 0x0000000f03037223 */ /* 0x008fc8000000000c */
[----:B------:R-:W-:Y:S01]  /*04a0*/  FADD R6, RZ, -R3 ;  /* 0x80000003ff067221 */ /* 0x000fe20000000000 */
[----:B----4-:R-:W-:-:S03]  /*04b0*/  FADD R5, -R13, R16 ;  /* 0x000000100d057221 */ /* 0x010fc60000000100 */
[----:B------:R-:W-:Y:S01]  /*04c0*/  FMUL R10, R6, 1.4426950216293334961 ;  /* 0x3fb8aa3b060a7820 */ /* 0x000fe20000400000 */
[----:B------:R-:W-:Y:S01]  /*04d0*/  FMUL R7, R5, R2 ;  /* 0x0000000205077220 */ /* 0x000fe20000400000 */
[----:B-----5:R-:W-:-:S03]  /*04e0*/  FADD R5, -R13, R24 ;  /* 0x000000180d057221 */ /* 0x020fc60000000100 */
[----:B------:R-:W-:Y:S01]  /*04f0*/  FSETP.GEU.AND P1, PT, R10, -126, PT ;  /* 0xc2fc00000a00780b */ /* 0x000fe20003f2e000 */
[----:B------:R-:W-:Y:S01]  /*0500*/  FFMA R4, R7, R15, R12 ;  /* 0x0000000f07047223 */ /* 0x000fe2000000000c */
[----:B------:R-:W-:Y:S01]  /*0510*/  FMUL R7, R5, R2 ;  /* 0x0000000205077220 */ /* 0x000fe20000400000 */
[----:B------:R-:W-:-:S03]  /*0520*/  FADD R5, -R13, R26 ;  /* 0x0000001a0d057221 */ /* 0x000fc60000000100 */
[-C--:B------:R-:W-:Y:S01]  /*0530*/  FFMA R6, R7, R15.reuse, R12 ;  /* 0x0000000f07067223 */ /* 0x080fe2000000000c */
[----:B------:R-:W-:Y:S01]  /*0540*/  FMUL R5, R5, R2 ;  /* 0x0000000205057220 */ /* 0x000fe20000400000 */
[----:B------:R-:W-:Y:S02]  /*0550*/  FADD R9, RZ, -R4 ;  /* 0x80000004ff097221 */ /* 0x000fe40000000000 */
[----:B------:R-:W-:Y:S01]  /*0560*/  FADD R7, RZ, -R6 ;  /* 0x80000006ff077221 */ /* 0x000fe20000000000 */
[----:B------:R-:W-:Y:S02]  /*0570*/  FFMA R5, R5, R15, R12 ;  /* 0x0000000f05057223 */ /* 0x000fe4000000000c */
[----:B------:R-:W-:Y:S01]  /*0580*/  @!P1 FMUL R10, R10, 0.5 ;  /* 0x3f0000000a0a9820 */ /* 0x000fe20000400000 */
[----:B------:R-:W-:Y:S01]  /*0590*/  FMUL R18, R9, 1.4426950216293334961 ;  /* 0x3fb8aa3b09127820 */ /* 0x000fe20000400000 */
[----:B------:R-:W-:Y:S01]  /*05a0*/  FMUL R23, R7, 1.4426950216293334961 ;  /* 0x3fb8aa3b07177820 */ /* 0x000fe20000400000 */
[----:B------:R-:W-:Y:S01]  /*05b0*/  FADD R7, RZ, -R5 ;  /* 0x80000005ff077221 */ /* 0x000fe20000000000 */
[----:B------:R-:W0:Y:S02]  /*05c0*/  MUFU.EX2 R9, R10 ;  /* 0x0000000a00097308 */ /* 0x000e240000000800 */
[----:B------:R-:W-:Y:S01]  /*05d0*/  FSETP.GEU.AND P3, PT, R18, -126, PT ;  /* 0xc2fc00001200780b */ /* 0x000fe20003f6e000 */
[----:B------:R-:W-:Y:S01]  /*05e0*/  FMUL R7, R7, 1.4426950216293334961 ;  /* 0x3fb8aa3b07077820 */ /* 0x000fe20000400000 */
[----:B------:R-:W-:-:S04]  /*05f0*/  FSETP.GEU.AND P4, PT, R23, -126, PT ;  /* 0xc2fc00001700780b */ /* 0x000fc80003f8e000 */
[----:B------:R-:W-:Y:S01]  /*0600*/  FSETP.GEU.AND P2, PT, R7, -126, PT ;  /* 0xc2fc00000700780b */ /* 0x000fe20003f4e000 */
[----:B0-----:R-:W-:-:S06]  /*0610*/  @!P1 FMUL R9, R9, R9 ;  /* 0x0000000909099220 */ /* 0x001fcc0000400000 */
[----:B------:R-:W-:Y:S01]  /*0620*/  @!P3 FMUL R18, R18, 0.5 ;  /* 0x3f0000001212b820 */ /* 0x000fe20000400000 */
[----:B------:R-:W-:-:S03]  /*0630*/  FADD R26, R9, 1 ;  /* 0x3f800000091a7421 */ /* 0x000fc60000000000 */
[----:B------:R-:W0:Y:S01]  /*0640*/  MUFU.EX2 R16, R18 ;  /* 0x0000001200107308 */ /* 0x000e220000000800 */
[----:B------:R-:W-:Y:S01]  /*0650*/  @!P4 FMUL R23, R23, 0.5 ;  /* 0x3f0000001717c820 */ /* 0x000fe20000400000 */
[----:B------:R-:W-:Y:S01]  /*0660*/  @!P2 FMUL R7, R7, 0.5 ;  /* 0x3f0000000707a820 */ /* 0x000fe20000400000 */
[----:B------:R-:W-:-:S05]  /*0670*/  FSETP.GT.AND P1, PT, R26, 8.50705917302346158658e+37, PT ;  /* 0x7e8000001a00780b */ /* 0x000fca0003f24000 */
[----:B------:R1:W2:Y:S08]  /*0680*/  MUFU.EX2 R24, R23 ;  /* 0x0000001700187308 */ /* 0x0002b00000000800 */
[----:B------:R-:W3:Y:S01]  /*0690*/  MUFU.EX2 R17, R7 ;  /* 0x0000000700117308 */ /* 0x000ee20000000800 */
[----:B-1----:R-:W-:Y:S01]  /*06a0*/  FADD R23, -R13, R20 ;  /* 0x000000140d177221 */ /* 0x002fe20000000100 */
[----:B0-----:R-:W-:-:S03]  /*06b0*/  @!P3 FMUL R16, R16, R16 ;  /* 0x000000101010b220 */ /* 0x001fc60000400000 */
[-C--:B------:R-:W-:Y:S01]  /*06c0*/  FMUL R23, R23, R2.reuse ;  /* 0x0000000217177220 */ /* 0x080fe20000400000 */
[C---:B------:R-:W-:Y:S01]  /*06d0*/  FADD R21, -R13.reuse, R28 ;  /* 0x0000001c0d157221 */ /* 0x040fe20000000100 */
[----:B------:R-:W-:Y:S01]  /*06e0*/  FADD R25, -R13, R25 ;  /* 0x000000190d197221 */ /* 0x000fe20000000100 */
[----:B------:R-:W-:Y:S01]  /*06f0*/  @P1 FMUL R26, R26, 0.25 ;  /* 0x3e8000001a1a1820 */ /* 0x000fe20000400000 */
[----:B------:R-:W-:Y:S01]  /*0700*/  FFMA R10, R23, R15, R12 ;  /* 0x0000000f170a7223 */ /* 0x000fe2000000000c */
[----:B------:R-:W-:Y:S01]  /*0710*/  FADD R23, -R13, R22 ;  /* 0x000000160d177221 */ /* 0x000fe20000000100 */
[----:B------:R-:W-:Y:S01]  /*0720*/  FADD R16, R16, 1 ;  /* 0x3f80000010107421 */ /* 0x000fe20000000000 */
[-C--:B------:R-:W-:Y:S01]  /*0730*/  FMUL R9, R25, R2.reuse ;  /* 0x0000000219097220 */ /* 0x080fe20000400000 */
[----:B------:R-:W-:Y:S01]  /*0740*/  FMUL R21, R21, R2 ;  /* 0x0000000215157220 */ /* 0x000fe20000400000 */
[----:B--2---:R-:W-:Y:S01]  /*0750*/  @!P4 FMUL R24, R24, R24 ;  /* 0x000000181818c220 */ /* 0x004fe20000400000 */
[----:B------:R-:W0:Y:S01]  /*0760*/  MUFU.RCP R7, R26 ;  /* 0x0000001a00077308 */ /* 0x000e220000001000 */
[----:B------:R-:W-:Y:S01]  /*0770*/  FMUL R23, R23, R2 ;  /* 0x0000000217177220 */ /* 0x000fe20000400000 */
[----:B---3--:R-:W-:Y:S01]  /*0780*/  @!P2 FMUL R17, R17, R17 ;  /* 0x000000111111a220 */ /* 0x008fe20000400000 */
[----:B------:R-:W-:Y:S01]  /*0790*/  FSETP.GT.AND P5, PT, R16, 8.50705917302346158658e+37, PT ;  /* 0x7e8000001000780b */ /* 0x000fe20003fa4000 */
[-C--:B------:R-:W-:Y:S01]  /*07a0*/  FFMA R9, R9, R15.reuse, R12 ;  /* 0x0000000f09097223 */ /* 0x080fe2000000000c */
[----:B------:R-:W-:Y:S01]  /*07b0*/  FADD R22, RZ, -R10 ;  /* 0x8000000aff167221 */ /* 0x000fe20000000000 */
[-CC-:B------:R-:W-:Y:S01]  /*07c0*/  FFMA R13, R21, R15.reuse, R12.reuse ;  /* 0x0000000f150d7223 */ /* 0x180fe2000000000c */
[----:B------:R-:W-:Y:S01]  /*07d0*/  FADD R18, R24, 1 ;  /* 0x3f80000018127421 */ /* 0x000fe20000000000 */
[----:B------:R-:W-:Y:S01]  /*07e0*/  FFMA R12, R23, R15, R12 ;  /* 0x0000000f170c7223 */ /* 0x000fe2000000000c */
[----:B------:R-:W-:Y:S01]  /*07f0*/  FADD R17, R17, 1 ;  /* 0x3f80000011117421 */ /* 0x000fe20000000000 */
[----:B------:R-:W-:Y:S01]  /*0800*/  FADD R20, RZ, -R9 ;  /* 0x80000009ff147221 */ /* 0x000fe20000000000 */
[----:B------:R-:W-:Y:S01]  /*0810*/  FMUL R21, R22, 1.4426950216293334961 ;  /* 0x3fb8aa3b16157820 */ /* 0x000fe20000400000 */
[----:B------:R-:W-:Y:S01]  /*0820*/  FADD R22, RZ, -R13 ;  /* 0x8000000dff167221 */ /* 0x000fe20000000000 */
[----:B------:R-:W-:Y:S01]  /*0830*/  FADD R2, RZ, -R12 ;  /* 0x8000000cff027221 */ /* 0x000fe20000000000 */
[----:B------:R-:W-:Y:S01]  /*0840*/  FSETP.GT.AND P6, PT, R18, 8.50705917302346158658e+37, PT ;  /* 0x7e8000001200780b */ /* 0x000fe20003fc4000 */
[----:B------:R-:W-:Y:S01]  /*0850*/  FMUL R20, R20, 1.4426950216293334961 ;  /* 0x3fb8aa3b14147820 */ /* 0x000fe20000400000 */
[----:B------:R-:W-:-:S02]  /*0860*/  FSETP.GT.AND P4, PT, R17, 8.50705917302346158658e+37, PT ;  /* 0x7e8000001100780b */ /* 0x000fc40003f84000 */
[----:B------:R-:W-:Y:S01]  /*0870*/  FSEL R24, R8, 1, P1 ;  /* 0x3f80000008187808 */ /* 0x000fe20000800000 */
[----:B------:R-:W-:Y:S01]  /*0880*/  FMUL R22, R22, 1.4426950216293334961 ;  /* 0x3fb8aa3b16167820 */ /* 0x000fe20000400000 */
[----:B------:R-:W-:Y:S01]  /*0890*/  FMUL R2, R2, 1.4426950216293334961 ;  /* 0x3fb8aa3b02027820 */ /* 0x000fe20000400000 */
[----:B------:R-:W-:Y:S01]  /*08a0*/  @P5 FMUL R16, R16, 0.25 ;  /* 0x3e80000010105820 */ /* 0x000fe20000400000 */
[----:B------:R-:W-:Y:S01]  /*08b0*/  FSETP.GEU.AND P3, PT, R20, -126, PT ;  /* 0xc2fc00001400780b */ /* 0x000fe20003f6e000 */
[----:B0-----:R-:W-:Y:S01]  /*08c0*/  FMUL R26, R7, R24 ;  /* 0x00000018071a7220 */ /* 0x001fe20000400000 */
[----:B------:R-:W-:Y:S02]  /*08d0*/  FSETP.GEU.AND P2, PT, R21, -126, PT ;  /* 0xc2fc00001500780b */ /* 0x000fe40003f4e000 */
[----:B------:R-:W-:Y:S02]  /*08e0*/  FSEL R7, R8, 1, P5 ;  /* 0x3f80000008077808 */ /* 0x000fe40002800000 */
[----:B------:R-:W-:-:S02]  /*08f0*/  FSETP.GEU.AND P1, PT, R22, -126, PT ;  /* 0xc2fc00001600780b */ /* 0x000fc40003f2e000 */
[----:B------:R-:W-:Y:S01]  /*0900*/  FSETP.GEU.AND P5, PT, R2, -126, PT ;  /* 0xc2fc00000200780b */ /* 0x000fe20003fae000 */
[----:B------:R-:W-:Y:S01]  /*0910*/  @P6 FMUL R18, R18, 0.25 ;  /* 0x3e80000012126820 */ /* 0x000fe20000400000 */
[----:B------:R-:W-:Y:S01]  /*0920*/  @P4 FMUL R17, R17, 0.25 ;  /* 0x3e80000011114820 */ /* 0x000fe20000400000 */
[----:B------:R-:W0:Y:S02]  /*0930*/  MUFU.RCP R16, R16 ;  /* 0x0000001000107308 */ /* 0x000e240000001000 */
[----:B------:R-:W-:Y:S02]  /*0940*/  @!P3 FMUL R20, R20, 0.5 ;  /* 0x3f0000001414b820 */ /* 0x000fe40000400000 */
[----:B------:R-:W-:-:S04]  /*0950*/  @!P2 FMUL R21, R21, 0.5 ;  /* 0x3f0000001515a820 */ /* 0x000fc80000400000 */
[----:B------:R-:W1:Y:S01]  /*0960*/  MUFU.RCP R18, R18 ;  /* 0x0000001200127308 */ /* 0x000e620000001000 */
[----:B------:R-:W-:Y:S01]  /*0970*/  @!P1 FMUL R22, R22, 0.5 ;  /* 0x3f00000016169820 */ /* 0x000fe20000400000 */
[----:B------:R-:W-:-:S06]  /*0980*/  @!P5 FMUL R2, R2, 0.5 ;  /* 0x3f0000000202d820 */ /* 0x000fcc0000400000 */
[----:B------:R-:W2:Y:S01]  /*0990*/  MUFU.RCP R17, R17 ;  /* 0x0000001100117308 */ /* 0x000ea20000001000 */
[C---:B------:R-:W-:Y:S02]  /*09a0*/  FSEL R15, R8.reuse, 1, P6 ;  /* 0x3f800000080f7808 */ /* 0x040fe40003000000 */
[----:B------:R-:W-:-:S05]  /*09b0*/  FSEL R24, R8, 1, P4 ;  /* 0x3f80000008187808 */ /* 0x000fca0002000000 */
[----:B------:R-:W3:Y:S01]  /*09c0*/  MUFU.EX2 R20, R20 ;  /* 0x0000001400147308 */ /* 0x000ee20000000800 */
[----:B0-----:R-:W-:-:S07]  /*09d0*/  FMUL R23, R16, R7 ;  /* 0x0000000710177220 */ /* 0x001fce0000400000 */
[----:B------:R-:W0:Y:S01]  /*09e0*/  MUFU.EX2 R21, R21 ;  /* 0x0000001500157308 */ /* 0x000e220000000800 */
[----:B-1----:R-:W-:-:S07]  /*09f0*/  FMUL R7, R18, R15 ;  /* 0x0000000f12077220 */ /* 0x002fce0000400000 */
[----:B------:R-:W1:Y:S08]  /*0a00*/  MUFU.EX2 R22, R22 ;  /* 0x0000001600167308 */ /* 0x000e700000000800 */
[----:B------:R-:W4:Y:S01]  /*0a10*/  MUFU.EX2 R2, R2 ;  /* 0x0000000200027308 */ /* 0x000f220000000800 */
[----:B--2---:R-:W-:Y:S01]  /*0a20*/  FMUL R24, R17, R24 ;  /* 0x0000001811187220 */ /* 0x004fe20000400000 */
[----:B------:R-:W-:Y:S01]  /*0a30*/  LOP3.LUT R15, R19, 0x7f, RZ, 0xc0, !PT ;  /* 0x0000007f130f7812 */ /* 0x000fe200078ec0ff */
[----:B------:R-:W-:Y:S01]  /*0a40*/  FMUL R26, R3, R26 ;  /* 0x0000001a031a7220 */ /* 0x000fe20000400000 */
[----:B------:R-:W-:Y:S01]  /*0a50*/  FMUL R4, R4, R23 ;  /* 0x0000001704047220 */ /* 0x000fe20000400000 */
[----:B------:R-:W-:Y:S01]  /*0a60*/  FMUL R6, R6, R7 ;  /* 0x0000000706067220 */ /* 0x000fe20000400000 */
[----:B------:R-:W-:Y:S01]  /*0a70*/  LEA R15, R15, UR4, 0x2 ;  /* 0x000000040f0f7c11 */ /* 0x000fe2000f8e10ff */
[----:B------:R-:W-:Y:S01]  /*0a80*/  FMUL R24, R5, R24 ;  /* 0x0000001805187220 */ /* 0x000fe20000400000 */
[----:B---3--:R-:W-:Y:S01]  /*0a90*/  @!P3 FMUL R20, R20, R20 ;  /* 0x000000141414b220 */ /* 0x008fe20000400000 */
[----:B0-----:R-:W-:Y:S01]  /*0aa0*/  @!P2 FMUL R21, R21, R21 ;  /* 0x000000151515a220 */ /* 0x001fe20000400000 */
[----:B-1----:R-:W-:Y:S01]  /*0ab0*/  @!P1 FMUL R22, R22, R22 ;  /* 0x0000001616169220 */ /* 0x002fe20000400000 */
[----:B------:R-:W-:Y:S01]  /*0ac0*/  STS [R15+0x200], R26 ;  /* 0x0002001a0f007388 */ /* 0x000fe20000000800 */
[----:B------:R-:W-:Y:S01]  /*0ad0*/  FADD R18, R20, 1 ;  /* 0x3f80000014127421 */ /* 0x000fe20000000000 */
[----:B----4-:R-:W-:-:S02]  /*0ae0*/  @!P5 FMUL R2, R2, R2 ;  /* 0x000000020202d220 */ /* 0x010fc40000400000 */
[----:B------:R-:W-:Y:S01]  /*0af0*/  STS [R15+0x400], R4 ;  /* 0x000400040f007388 */ /* 0x000fe20000000800 */
[----:B------:R-:W-:Y:S01]  /*0b00*/  FADD R23, R21, 1 ;  /* 0x3f80000015177421 */ /* 0x000fe20000000000 */
[----:B------:R-:W-:Y:S02]  /*0b10*/  FADD R20, R22, 1 ;  /* 0x3f80000016147421 */ /* 0x000fe40000000000 */
[----:B------:R-:W-:Y:S01]  /*0b20*/  STS [R15+0x600], R6 ;  /* 0x000600060f007388 */ /* 0x000fe20000000800 */
[----:B------:R-:W-:-:S03]  /*0b30*/  FADD R21, R2, 1 ;  /* 0x3f80000002157421 */ /* 0x000fc60000000000 */
[----:B------:R0:W-:Y:S01]  /*0b40*/  STS [R15], R24 ;  /* 0x000000180f007388 */ /* 0x0001e20000000800 */
[----:B------:R-:W-:Y:S01]  /*0b50*/  SHF.L.U32 R17, R19, 0x2, RZ ;  /* 0x0000000213117819 */ /* 0x000fe200000006ff */
[----:B------:R-:W-:Y:S01]  /*0b60*/  BAR.SYNC.DEFER_BLOCKING 0x0 ;  /* 0x0000000000007b1d */ /* 0x000fe20000010000 */
[----:B------:R-:W-:Y:S02]  /*0b70*/  FSETP.GT.AND P2, PT, R18, 8.50705917302346158658e+37, PT ;  /* 0x7e8000001200780b */ /* 0x000fe40003f44000 */
[----:B------:R-:W-:Y:S02]  /*0b80*/  FSETP.GT.AND P3, PT, R20, 8.50705917302346158658e+37, PT ;  /* 0x7e8000001400780b */ /* 0x000fe40003f64000 */
[----:B------:R-:W-:Y:S02]  /*0b90*/  FSETP.GT.AND P4, PT, R21, 8.50705917302346158658e+37, PT ;  /* 0x7e8000001500780b */ /* 0x000fe40003f84000 */
[----:B------:R-:W-:Y:S02]  /*0ba0*/  FSETP.GT.AND P1, PT, R23, 8.50705917302346158658e+37, PT ;  /* 0x7e8000001700780b */ /* 0x000fe40003f24000 */
[----:B------:R-:W-:-:S02]  /*0bb0*/  LOP3.LUT R17, R17, 0x1fc, RZ, 0xc0, !PT ;  /* 0x000001fc11117812 */ /* 0x000fc400078ec0ff */
[----:B------:R-:W-:Y:S02]  /*0bc0*/  SGXT R14, R14, 0x1 ;  /* 0x000000010e0e781a */ /* 0x000fe40000000200 */
[C---:B------:R-:W-:Y:S01]  /*0bd0*/  LOP3.LUT R3, R17.reuse, R0, RZ, 0xfc, !PT ;  /* 0x0000000011037212 */ /* 0x040fe200078efcff */
[----:B------:R-:W-:Y:S01]  /*0be0*/  @P2 FMUL R18, R18, 0.25 ;  /* 0x3e80000012122820 */ /* 0x000fe20000400000 */
[----:B------:R-:W-:Y:S02]  /*0bf0*/  LEA R16, R17, UR4, 0x2 ;  /* 0x0000000411107c11 */ /* 0x000fe4000f8e10ff */
[----:B------:R-:W-:Y:S01]  /*0c00*/  LEA.HI R2, R14, R3, RZ, 0xc ;  /* 0x000000030e027211 */ /* 0x000fe200078f60ff */
[----:B------:R-:W-:Y:S01]  /*0c10*/  @P3 FMUL R20, R20, 0.25 ;  /* 0x3e80000014143820 */ /* 0x000fe20000400000 */
[----:B------:R-:W-:Y:S01]  /*0c20*/  @P4 FMUL R21, R21, 0.25 ;  /* 0x3e80000015154820 */ /* 0x000fe20000400000 */
[----:B------:R-:W-:Y:S01]  /*0c30*/  @P1 FMUL R23, R23, 0.25 ;  /* 0x3e80000017171820 */ /* 0x000fe20000400000 */
[C---:B------:R-:W-:Y:S01]  /*0c40*/  LOP3.LUT R22, R2.reuse, 0xfffff000, RZ, 0xc0, !PT ;  /* 0xfffff00002167812 */ /* 0x040fe200078ec0ff */
[----:B------:R-:W1:Y:S01]  /*0c50*/  MUFU.RCP R18, R18 ;  /* 0x0000001200127308 */ /* 0x000e620000001000 */
[----:B0-----:R-:W-:Y:S01]  /*0c60*/  SHF.L.U32 R24, R2, 0x6, RZ ;  /* 0x0000000602187819 */ /* 0x001fe200000006ff */
[----:B------:R-:W0:Y:S01]  /*0c70*/  LDS.128 R4, [R16] ;  /* 0x0000000010047984 */ /* 0x000e220000000c00 */
[----:B------:R-:W-:-:S02]  /*0c80*/  IADD3 R22, R3, -R22, RZ ;  /* 0x8000001603167210 */ /* 0x000fc40007ffe0ff */
[----:B------:R-:W-:Y:S01]  /*0c90*/  FSEL R25, R8, 1, P2 ;  /* 0x3f80000008197808 */ /* 0x000fe20001000000 */
[----:B------:R-:W2:Y:S02]  /*0ca0*/  LDC.64 R2, c[0x0][0x238] ;  /* 0x00008e00ff027b82 */ /* 0x000ea40000000a00 */
[----:B------:R3:W4:Y:S01]  /*0cb0*/  MUFU.RCP R19, R23 ;  /* 0x0000001700137308 */ /* 0x0007220000001000 */
[----:B------:R-:W-:-:S07]  /*0cc0*/  LEA R22, R11, R22, 0xc ;  /* 0x000000160b167211 */ /* 0x000fce00078e60ff */
[----:B------:R-:W5:Y:S01]  /*0cd0*/  MUFU.RCP R20, R20 ;  /* 0x0000001400147308 */ /* 0x000f620000001000 */
[----:B---3--:R-:W-:-:S07]  /*0ce0*/  LOP3.LUT R23, R24, 0xfffc0000, RZ, 0xc0, !PT ;  /* 0xfffc000018177812 */ /* 0x008fce00078ec0ff */
[----:B------:R-:W3:Y:S01]  /*0cf0*/  MUFU.RCP R21, R21 ;  /* 0x0000001500157308 */ /* 0x000ee20000001000 */
[----:B------:R-:W-:Y:S02]  /*0d00*/  IADD3 R23, R22, R23, RZ ;  /* 0x0000001716177210 */ /* 0x000fe40007ffe0ff */
[C---:B------:R-:W-:Y:S02]  /*0d10*/  FSEL R22, R8.reuse, 1, P1 ;  /* 0x3f80000008167808 */ /* 0x040fe40000800000 */
[C---:B------:R-:W-:Y:S02]  /*0d20*/  FSEL R27, R8.reuse, 1, P3 ;  /* 0x3f800000081b7808 */ /* 0x040fe40001800000 */
[----:B------:R-:W-:Y:S01]  /*0d30*/  FSEL R8, R8, 1, P4 ;  /* 0x3f80000008087808 */ /* 0x000fe20002000000 */
[----:B-1----:R-:W-:Y:S01]  /*0d40*/  FMUL R18, R18, R25 ;  /* 0x0000001912127220 */ /* 0x002fe20000400000 */
[----:B----4-:R-:W-:Y:S01]  /*0d50*/  FMUL R19, R19, R22 ;  /* 0x0000001613137220 */ /* 0x010fe20000400000 */
[----:B-----5:R-:W-:-:S02]  /*0d60*/  FMUL R20, R20, R27 ;  /* 0x0000001b14147220 */ /* 0x020fc40000400000 */
[----:B---3--:R-:W-:Y:S01]  /*0d70*/  FMUL R21, R21, R8 ;  /* 0x0000000815157220 */ /* 0x008fe20000400000 */
[----:B------:R-:W-:Y:S01]  /*0d80*/  FMUL R18, R9, R18 ;  /* 0x0000001209127220 */ /* 0x000fe20000400000 */
[----:B------:R-:W-:Y:S01]  /*0d90*/  BAR.SYNC.DEFER_BLOCKING 0x0 ;  /* 0x0000000000007b1d */ /* 0x000fe20000010000 */
[----:B------:R-:W-:Y:S01]  /*0da0*/  FMUL R10, R10, R19 ;  /* 0x000000130a0a7220 */ /* 0x000fe20000400000 */
[----:B------:R-:W-:Y:S01]  /*0db0*/  FMUL R20, R13, R20 ;  /* 0x000000140d147220 */ /* 0x000fe20000400000 */
[----:B------:R-:W-:Y:S01]  /*0dc0*/  FMUL R12, R12, R21 ;  /* 0x000000150c0c7220 */ /* 0x000fe20000400000 */
[----:B--2---:R-:W-:Y:S02]  /*0dd0*/  IMAD.WIDE R8, R23, 0x4, R2 ;  /* 0x0000000417087825 */ /* 0x004fe400078e0202 */
[----:B------:R1:W-:Y:S04]  /*0de0*/  STS [R15], R18 ;  /* 0x000000120f007388 */ /* 0x0003e80000000800 */
[----:B------:R1:W-:Y:S04]  /*0df0*/  STS [R15+0x200], R10 ;  /* 0x0002000a0f007388 */ /* 0x0003e80000000800 */
[----:B------:R1:W-:Y:S04]  /*0e00*/  STS [R15+0x400], R20 ;  /* 0x000400140f007388 */ /* 0x0003e80000000800 */
[----:B------:R1:W-:Y:S01]  /*0e10*/  STS [R15+0x600], R12 ;  /* 0x0006000c0f007388 */ /* 0x0003e20000000800 */
[----:B------:R-:W-:Y:S06]  /*0e20*/  BAR.SYNC.DEFER_BLOCKING 0x0 ;  /* 0x0000000000007b1d */ /* 0x000fec0000010000 */
[----:B0-----:R1:W-:Y:S01]  /*0e30*/  @!P0 STG.E.128 desc[UR6][R8.64], R4 ;  /* 0x0000000408008986 */ /* 0x0013e2000c101d06 */
[----:B------:R-:W-:Y:S05]  /*0e40*/  @P0 EXIT ;  /* 0x000000000000094d */ /* 0x000fea0003800000 */
[----:B-1----:R-:W0:Y:S01]  /*0e50*/  LDS.128 R4, [R16] ;  /* 0x0000000010047984 */ /* 0x002e220000000c00 */
[----:B------:R-:W-:-:S04]  /*0e60*/  LOP3.LUT R17, R17, 0x200, R0, 0xfe, !PT ;  /* 0x0000020011117812 */ /* 0x000fc800078efe00 */
[----:B------:R-:W-:-:S04]  /*0e70*/  LEA.HI R14, R14, R17, RZ, 0xc ;  /* 0x000000110e0e7211 */ /* 0x000fc800078f60ff */
[C---:B------:R-:W-:Y:S02]  /*0e80*/  LOP3.LUT R0, R14.reuse, 0xfffff000, RZ, 0xc0, !PT ;  /* 0xfffff0000e007812 */ /* 0x040fe400078ec0ff */
[----:B------:R-:W-:Y:S02]  /*0e90*/  SHF.L.U32 R14, R14, 0x6, RZ ;  /* 0x000000060e0e7819 */ /* 0x000fe400000006ff */
[----:B------:R-:W-:Y:S02]  /*0ea0*/  IADD3 R0, R17, -R0, RZ ;  /* 0x8000000011007210 */ /* 0x000fe40007ffe0ff */
[----:B------:R-:W-:Y:S02]  /*0eb0*/  LOP3.LUT R9, R14, 0xfffc0000, RZ, 0xc0, !PT ;  /* 0xfffc00000e097812 */ /* 0x000fe400078ec0ff */
[----:B------:R-:W-:-:S04]  /*0ec0*/  LEA R0, R11, R0, 0xc ;  /* 0x000000000b007211 */ /* 0x000fc800078e60ff */
[----:B------:R-:W-:-:S05]  /*0ed0*/  IADD3 R9, R0, R9, RZ ;  /* 0x0000000900097210 */ /* 0x000fca0007ffe0ff */
[----:B------:R-:W-:-:S05]  /*0ee0*/  IMAD.WIDE R2, R9, 0x4, R2 ;  /* 0x0000000409027825 */ /* 0x000fca00078e0202 */
[----:B0-----:R-:W-:Y:S01]  /*0ef0*/  STG.E.128 desc[UR6][R2.64], R4 ;  /* 0x0000000402007986 */ /* 0x001fe2000c101d06 */
[----:B------:R-:W-:Y:S05]  /*0f00*/  EXIT ;  /* 0x000000000000794d */ /* 0x000fea0003800000 */
.L_x_0:
[----:B------:R-:W-:-:S00]  /*0f10*/  BRA `(.L_x_0) ;  /* 0xfffffffc00fc7947 */ /* 0x000fc0000383ffff */
[----:B------:R-:W-:-:S00]  /*0f20*/  NOP ;  /* 0x0000000000007918 */ /* 0x000fc00000000000 */
        /* <DEDUP_REMOVED lines=13> */
.L_x_1:


//--------------------- .nv.global.init           --------------------------
	.section	.nv.global.init,"aw",@progbits
.nv.global.init:
	.type		_$_str,@object
	.size		_$_str,(_$_str_$_2 - _$_str)
_$_str:
        /*0000*/ 	.byte	0x5f, 0x5f, 0x43, 0x55, 0x44, 0x41, 0x5f, 0x46, 0x54, 0x5a, 0x00
	.type		_$_str_$_2,@object
	.size		_$_str_$_2,(.L_1 - _$_str_$_2)
_$_str_$_2:
        /*000b*/ 	.byte	0x5f, 0x5f, 0x43, 0x55, 0x44, 0x41, 0x5f, 0x50, 0x52, 0x45, 0x43, 0x5f, 0x53, 0x51, 0x52, 0x54
        /*001b*/ 	.byte	0x00
.L_1:


//--------------------- .nv.shared.triton_poi_fused__native_batch_norm_legit_no_training_silu_6 --------------------------
	.section	.nv.shared.triton_poi_fused__native_batch_norm_legit_no_training_silu_6,"aw",@nobits
	.sectionflags	@""
	.align	16
	.zero		1024


//--------------------- .nv.constant0.triton_poi_fused__native_batch_norm_legit_no_training_silu_6 --------------------------
	.section	.nv.constant0.triton_poi_fused__native_batch_norm_legit_no_training_silu_6,"a",@progbits
	.sectionflags	@""
	.align	4
.nv.constant0.triton_poi_fused__native_batch_norm_legit_no_training_silu_6:
	.zero		584
